//
// Generated by NVIDIA NVVM Compiler
//
// Compiler Build ID: CL-36424714
// Cuda compilation tools, release 13.0, V13.0.88
// Based on NVVM 20.0.0
//

.version 9.0
.target sm_100
.address_size 64

	// .globl	_Z19kernel_smem_1_floatPfS_iS_
// _ZZ19kernel_smem_1_floatPfS_iS_E2as has been demoted
// _ZZ19kernel_smem_1_floatPfS_iS_E2bs has been demoted
// _ZZ20kernel_smem_1_doublePdS_iS_E2as has been demoted
// _ZZ20kernel_smem_1_doublePdS_iS_E2bs has been demoted

.visible .entry _Z19kernel_smem_1_floatPfS_iS_(
	.param .u64 .ptr .align 1 _Z19kernel_smem_1_floatPfS_iS__param_0,
	.param .u64 .ptr .align 1 _Z19kernel_smem_1_floatPfS_iS__param_1,
	.param .u32 _Z19kernel_smem_1_floatPfS_iS__param_2,
	.param .u64 .ptr .align 1 _Z19kernel_smem_1_floatPfS_iS__param_3
)
{
	.reg .pred 	%p<3>;
	.reg .b32 	%r<35>;
	.reg .b32 	%f<105>;
	.reg .b64 	%rd<13>;
	// demoted variable
	.shared .align 4 .b8 _ZZ19kernel_smem_1_floatPfS_iS_E2as[4096];
	// demoted variable
	.shared .align 4 .b8 _ZZ19kernel_smem_1_floatPfS_iS_E2bs[4096];
	ld.param.u64 	%rd3, [_Z19kernel_smem_1_floatPfS_iS__param_0];
	ld.param.u64 	%rd4, [_Z19kernel_smem_1_floatPfS_iS__param_1];
	ld.param.u32 	%r20, [_Z19kernel_smem_1_floatPfS_iS__param_2];
	ld.param.u64 	%rd5, [_Z19kernel_smem_1_floatPfS_iS__param_3];
	mov.u32 	%r21, %ctaid.x;
	mov.u32 	%r1, %ctaid.y;
	mov.u32 	%r2, %tid.x;
	mov.u32 	%r3, %tid.y;
	shl.b32 	%r4, %r20, 5;
	mul.lo.s32 	%r5, %r4, %r1;
	shl.b32 	%r6, %r21, 5;
	setp.lt.s32 	%p1, %r20, 1;
	mov.f32 	%f104, 0f00000000;
	@%p1 bra 	$L__BB0_3;
	shl.b32 	%r22, %r2, 7;
	mov.u32 	%r23, _ZZ19kernel_smem_1_floatPfS_iS_E2as;
	shl.b32 	%r24, %r3, 2;
	add.s32 	%r10, %r23, %r24;
	add.s32 	%r7, %r10, %r22;
	mov.u32 	%r25, _ZZ19kernel_smem_1_floatPfS_iS_E2bs;
	add.s32 	%r8, %r25, %r22;
	add.s32 	%r9, %r8, %r24;
	mad.lo.s32 	%r26, %r20, %r3, %r2;
	add.s32 	%r33, %r26, %r6;
	shl.b32 	%r27, %r1, 5;
	add.s32 	%r28, %r3, %r27;
	mad.lo.s32 	%r32, %r20, %r28, %r2;
	add.s32 	%r13, %r5, %r20;
	cvta.to.global.u64 	%rd1, %rd3;
	cvta.to.global.u64 	%rd2, %rd4;
	mov.f32 	%f104, 0f00000000;
	mov.u32 	%r34, %r5;
$L__BB0_2:
	mul.wide.s32 	%rd6, %r33, 4;
	add.s64 	%rd7, %rd2, %rd6;
	mul.wide.s32 	%rd8, %r32, 4;
	add.s64 	%rd9, %rd1, %rd8;
	ld.global.f32 	%f6, [%rd9];
	st.shared.f32 	[%r7], %f6;
	ld.global.f32 	%f7, [%rd7];
	st.shared.f32 	[%r9], %f7;
	bar.sync 	0;
	ld.shared.f32 	%f8, [%r10];
	ld.shared.f32 	%f9, [%r8];
	fma.rn.f32 	%f10, %f8, %f9, %f104;
	ld.shared.f32 	%f11, [%r10+128];
	ld.shared.f32 	%f12, [%r8+4];
	fma.rn.f32 	%f13, %f11, %f12, %f10;
	ld.shared.f32 	%f14, [%r10+256];
	ld.shared.f32 	%f15, [%r8+8];
	fma.rn.f32 	%f16, %f14, %f15, %f13;
	ld.shared.f32 	%f17, [%r10+384];
	ld.shared.f32 	%f18, [%r8+12];
	fma.rn.f32 	%f19, %f17, %f18, %f16;
	ld.shared.f32 	%f20, [%r10+512];
	ld.shared.f32 	%f21, [%r8+16];
	fma.rn.f32 	%f22, %f20, %f21, %f19;
	ld.shared.f32 	%f23, [%r10+640];
	ld.shared.f32 	%f24, [%r8+20];
	fma.rn.f32 	%f25, %f23, %f24, %f22;
	ld.shared.f32 	%f26, [%r10+768];
	ld.shared.f32 	%f27, [%r8+24];
	fma.rn.f32 	%f28, %f26, %f27, %f25;
	ld.shared.f32 	%f29, [%r10+896];
	ld.shared.f32 	%f30, [%r8+28];
	fma.rn.f32 	%f31, %f29, %f30, %f28;
	ld.shared.f32 	%f32, [%r10+1024];
	ld.shared.f32 	%f33, [%r8+32];
	fma.rn.f32 	%f34, %f32, %f33, %f31;
	ld.shared.f32 	%f35, [%r10+1152];
	ld.shared.f32 	%f36, [%r8+36];
	fma.rn.f32 	%f37, %f35, %f36, %f34;
	ld.shared.f32 	%f38, [%r10+1280];
	ld.shared.f32 	%f39, [%r8+40];
	fma.rn.f32 	%f40, %f38, %f39, %f37;
	ld.shared.f32 	%f41, [%r10+1408];
	ld.shared.f32 	%f42, [%r8+44];
	fma.rn.f32 	%f43, %f41, %f42, %f40;
	ld.shared.f32 	%f44, [%r10+1536];
	ld.shared.f32 	%f45, [%r8+48];
	fma.rn.f32 	%f46, %f44, %f45, %f43;
	ld.shared.f32 	%f47, [%r10+1664];
	ld.shared.f32 	%f48, [%r8+52];
	fma.rn.f32 	%f49, %f47, %f48, %f46;
	ld.shared.f32 	%f50, [%r10+1792];
	ld.shared.f32 	%f51, [%r8+56];
	fma.rn.f32 	%f52, %f50, %f51, %f49;
	ld.shared.f32 	%f53, [%r10+1920];
	ld.shared.f32 	%f54, [%r8+60];
	fma.rn.f32 	%f55, %f53, %f54, %f52;
	ld.shared.f32 	%f56, [%r10+2048];
	ld.shared.f32 	%f57, [%r8+64];
	fma.rn.f32 	%f58, %f56, %f57, %f55;
	ld.shared.f32 	%f59, [%r10+2176];
	ld.shared.f32 	%f60, [%r8+68];
	fma.rn.f32 	%f61, %f59, %f60, %f58;
	ld.shared.f32 	%f62, [%r10+2304];
	ld.shared.f32 	%f63, [%r8+72];
	fma.rn.f32 	%f64, %f62, %f63, %f61;
	ld.shared.f32 	%f65, [%r10+2432];
	ld.shared.f32 	%f66, [%r8+76];
	fma.rn.f32 	%f67, %f65, %f66, %f64;
	ld.shared.f32 	%f68, [%r10+2560];
	ld.shared.f32 	%f69, [%r8+80];
	fma.rn.f32 	%f70, %f68, %f69, %f67;
	ld.shared.f32 	%f71, [%r10+2688];
	ld.shared.f32 	%f72, [%r8+84];
	fma.rn.f32 	%f73, %f71, %f72, %f70;
	ld.shared.f32 	%f74, [%r10+2816];
	ld.shared.f32 	%f75, [%r8+88];
	fma.rn.f32 	%f76, %f74, %f75, %f73;
	ld.shared.f32 	%f77, [%r10+2944];
	ld.shared.f32 	%f78, [%r8+92];
	fma.rn.f32 	%f79, %f77, %f78, %f76;
	ld.shared.f32 	%f80, [%r10+3072];
	ld.shared.f32 	%f81, [%r8+96];
	fma.rn.f32 	%f82, %f80, %f81, %f79;
	ld.shared.f32 	%f83, [%r10+3200];
	ld.shared.f32 	%f84, [%r8+100];
	fma.rn.f32 	%f85, %f83, %f84, %f82;
	ld.shared.f32 	%f86, [%r10+3328];
	ld.shared.f32 	%f87, [%r8+104];
	fma.rn.f32 	%f88, %f86, %f87, %f85;
	ld.shared.f32 	%f89, [%r10+3456];
	ld.shared.f32 	%f90, [%r8+108];
	fma.rn.f32 	%f91, %f89, %f90, %f88;
	ld.shared.f32 	%f92, [%r10+3584];
	ld.shared.f32 	%f93, [%r8+112];
	fma.rn.f32 	%f94, %f92, %f93, %f91;
	ld.shared.f32 	%f95, [%r10+3712];
	ld.shared.f32 	%f96, [%r8+116];
	fma.rn.f32 	%f97, %f95, %f96, %f94;
	ld.shared.f32 	%f98, [%r10+3840];
	ld.shared.f32 	%f99, [%r8+120];
	fma.rn.f32 	%f100, %f98, %f99, %f97;
	ld.shared.f32 	%f101, [%r10+3968];
	ld.shared.f32 	%f102, [%r8+124];
	fma.rn.f32 	%f104, %f101, %f102, %f100;
	bar.sync 	0;
	add.s32 	%r34, %r34, 32;
	add.s32 	%r33, %r33, %r4;
	add.s32 	%r32, %r32, 32;
	setp.lt.s32 	%p2, %r34, %r13;
	@%p2 bra 	$L__BB0_2;
$L__BB0_3:
	cvta.to.global.u64 	%rd10, %rd5;
	add.s32 	%r29, %r6, %r2;
	mad.lo.s32 	%r30, %r20, %r3, %r29;
	add.s32 	%r31, %r30, %r5;
	mul.wide.s32 	%rd11, %r31, 4;
	add.s64 	%rd12, %rd10, %rd11;
	st.global.f32 	[%rd12], %f104;
	ret;

}
	// .globl	_Z20kernel_smem_1_doublePdS_iS_
.visible .entry _Z20kernel_smem_1_doublePdS_iS_(
	.param .u64 .ptr .align 1 _Z20kernel_smem_1_doublePdS_iS__param_0,
	.param .u64 .ptr .align 1 _Z20kernel_smem_1_doublePdS_iS__param_1,
	.param .u32 _Z20kernel_smem_1_doublePdS_iS__param_2,
	.param .u64 .ptr .align 1 _Z20kernel_smem_1_doublePdS_iS__param_3
)
{
	.reg .pred 	%p<3>;
	.reg .b32 	%r<35>;
	.reg .b64 	%rd<13>;
	.reg .b64 	%fd<105>;
	// demoted variable
	.shared .align 8 .b8 _ZZ20kernel_smem_1_doublePdS_iS_E2as[8192];
	// demoted variable
	.shared .align 8 .b8 _ZZ20kernel_smem_1_doublePdS_iS_E2bs[8192];
	ld.param.u64 	%rd3, [_Z20kernel_smem_1_doublePdS_iS__param_0];
	ld.param.u64 	%rd4, [_Z20kernel_smem_1_doublePdS_iS__param_1];
	ld.param.u32 	%r20, [_Z20kernel_smem_1_doublePdS_iS__param_2];
	ld.param.u64 	%rd5, [_Z20kernel_smem_1_doublePdS_iS__param_3];
	mov.u32 	%r21, %ctaid.x;
	mov.u32 	%r1, %ctaid.y;
	mov.u32 	%r2, %tid.x;
	mov.u32 	%r3, %tid.y;
	shl.b32 	%r4, %r20, 5;
	mul.lo.s32 	%r5, %r4, %r1;
	shl.b32 	%r6, %r21, 5;
	setp.lt.s32 	%p1, %r20, 1;
	mov.f64 	%fd104, 0d0000000000000000;
	@%p1 bra 	$L__BB1_3;
	shl.b32 	%r22, %r2, 8;
	mov.u32 	%r23, _ZZ20kernel_smem_1_doublePdS_iS_E2as;
	shl.b32 	%r24, %r3, 3;
	add.s32 	%r10, %r23, %r24;
	add.s32 	%r7, %r10, %r22;
	mov.u32 	%r25, _ZZ20kernel_smem_1_doublePdS_iS_E2bs;
	add.s32 	%r8, %r25, %r22;
	add.s32 	%r9, %r8, %r24;
	mad.lo.s32 	%r26, %r20, %r3, %r2;
	add.s32 	%r33, %r26, %r6;
	shl.b32 	%r27, %r1, 5;
	add.s32 	%r28, %r3, %r27;
	mad.lo.s32 	%r32, %r20, %r28, %r2;
	add.s32 	%r13, %r5, %r20;
	cvta.to.global.u64 	%rd1, %rd3;
	cvta.to.global.u64 	%rd2, %rd4;
	mov.f64 	%fd104, 0d0000000000000000;
	mov.u32 	%r34, %r5;
$L__BB1_2:
	mul.wide.s32 	%rd6, %r33, 8;
	add.s64 	%rd7, %rd2, %rd6;
	mul.wide.s32 	%rd8, %r32, 8;
	add.s64 	%rd9, %rd1, %rd8;
	ld.global.f64 	%fd6, [%rd9];
	st.shared.f64 	[%r7], %fd6;
	ld.global.f64 	%fd7, [%rd7];
	st.shared.f64 	[%r9], %fd7;
	bar.sync 	0;
	ld.shared.f64 	%fd8, [%r10];
	ld.shared.f64 	%fd9, [%r8];
	fma.rn.f64 	%fd10, %fd8, %fd9, %fd104;
	ld.shared.f64 	%fd11, [%r10+256];
	ld.shared.f64 	%fd12, [%r8+8];
	fma.rn.f64 	%fd13, %fd11, %fd12, %fd10;
	ld.shared.f64 	%fd14, [%r10+512];
	ld.shared.f64 	%fd15, [%r8+16];
	fma.rn.f64 	%fd16, %fd14, %fd15, %fd13;
	ld.shared.f64 	%fd17, [%r10+768];
	ld.shared.f64 	%fd18, [%r8+24];
	fma.rn.f64 	%fd19, %fd17, %fd18, %fd16;
	ld.shared.f64 	%fd20, [%r10+1024];
	ld.shared.f64 	%fd21, [%r8+32];
	fma.rn.f64 	%fd22, %fd20, %fd21, %fd19;
	ld.shared.f64 	%fd23, [%r10+1280];
	ld.shared.f64 	%fd24, [%r8+40];
	fma.rn.f64 	%fd25, %fd23, %fd24, %fd22;
	ld.shared.f64 	%fd26, [%r10+1536];
	ld.shared.f64 	%fd27, [%r8+48];
	fma.rn.f64 	%fd28, %fd26, %fd27, %fd25;
	ld.shared.f64 	%fd29, [%r10+1792];
	ld.shared.f64 	%fd30, [%r8+56];
	fma.rn.f64 	%fd31, %fd29, %fd30, %fd28;
	ld.shared.f64 	%fd32, [%r10+2048];
	ld.shared.f64 	%fd33, [%r8+64];
	fma.rn.f64 	%fd34, %fd32, %fd33, %fd31;
	ld.shared.f64 	%fd35, [%r10+2304];
	ld.shared.f64 	%fd36, [%r8+72];
	fma.rn.f64 	%fd37, %fd35, %fd36, %fd34;
	ld.shared.f64 	%fd38, [%r10+2560];
	ld.shared.f64 	%fd39, [%r8+80];
	fma.rn.f64 	%fd40, %fd38, %fd39, %fd37;
	ld.shared.f64 	%fd41, [%r10+2816];
	ld.shared.f64 	%fd42, [%r8+88];
	fma.rn.f64 	%fd43, %fd41, %fd42, %fd40;
	ld.shared.f64 	%fd44, [%r10+3072];
	ld.shared.f64 	%fd45, [%r8+96];
	fma.rn.f64 	%fd46, %fd44, %fd45, %fd43;
	ld.shared.f64 	%fd47, [%r10+3328];
	ld.shared.f64 	%fd48, [%r8+104];
	fma.rn.f64 	%fd49, %fd47, %fd48, %fd46;
	ld.shared.f64 	%fd50, [%r10+3584];
	ld.shared.f64 	%fd51, [%r8+112];
	fma.rn.f64 	%fd52, %fd50, %fd51, %fd49;
	ld.shared.f64 	%fd53, [%r10+3840];
	ld.shared.f64 	%fd54, [%r8+120];
	fma.rn.f64 	%fd55, %fd53, %fd54, %fd52;
	ld.shared.f64 	%fd56, [%r10+4096];
	ld.shared.f64 	%fd57, [%r8+128];
	fma.rn.f64 	%fd58, %fd56, %fd57, %fd55;
	ld.shared.f64 	%fd59, [%r10+4352];
	ld.shared.f64 	%fd60, [%r8+136];
	fma.rn.f64 	%fd61, %fd59, %fd60, %fd58;
	ld.shared.f64 	%fd62, [%r10+4608];
	ld.shared.f64 	%fd63, [%r8+144];
	fma.rn.f64 	%fd64, %fd62, %fd63, %fd61;
	ld.shared.f64 	%fd65, [%r10+4864];
	ld.shared.f64 	%fd66, [%r8+152];
	fma.rn.f64 	%fd67, %fd65, %fd66, %fd64;
	ld.shared.f64 	%fd68, [%r10+5120];
	ld.shared.f64 	%fd69, [%r8+160];
	fma.rn.f64 	%fd70, %fd68, %fd69, %fd67;
	ld.shared.f64 	%fd71, [%r10+5376];
	ld.shared.f64 	%fd72, [%r8+168];
	fma.rn.f64 	%fd73, %fd71, %fd72, %fd70;
	ld.shared.f64 	%fd74, [%r10+5632];
	ld.shared.f64 	%fd75, [%r8+176];
	fma.rn.f64 	%fd76, %fd74, %fd75, %fd73;
	ld.shared.f64 	%fd77, [%r10+5888];
	ld.shared.f64 	%fd78, [%r8+184];
	fma.rn.f64 	%fd79, %fd77, %fd78, %fd76;
	ld.shared.f64 	%fd80, [%r10+6144];
	ld.shared.f64 	%fd81, [%r8+192];
	fma.rn.f64 	%fd82, %fd80, %fd81, %fd79;
	ld.shared.f64 	%fd83, [%r10+6400];
	ld.shared.f64 	%fd84, [%r8+200];
	fma.rn.f64 	%fd85, %fd83, %fd84, %fd82;
	ld.shared.f64 	%fd86, [%r10+6656];
	ld.shared.f64 	%fd87, [%r8+208];
	fma.rn.f64 	%fd88, %fd86, %fd87, %fd85;
	ld.shared.f64 	%fd89, [%r10+6912];
	ld.shared.f64 	%fd90, [%r8+216];
	fma.rn.f64 	%fd91, %fd89, %fd90, %fd88;
	ld.shared.f64 	%fd92, [%r10+7168];
	ld.shared.f64 	%fd93, [%r8+224];
	fma.rn.f64 	%fd94, %fd92, %fd93, %fd91;
	ld.shared.f64 	%fd95, [%r10+7424];
	ld.shared.f64 	%fd96, [%r8+232];
	fma.rn.f64 	%fd97, %fd95, %fd96, %fd94;
	ld.shared.f64 	%fd98, [%r10+7680];
	ld.shared.f64 	%fd99, [%r8+240];
	fma.rn.f64 	%fd100, %fd98, %fd99, %fd97;
	ld.shared.f64 	%fd101, [%r10+7936];
	ld.shared.f64 	%fd102, [%r8+248];
	fma.rn.f64 	%fd104, %fd101, %fd102, %fd100;
	bar.sync 	0;
	add.s32 	%r34, %r34, 32;
	add.s32 	%r33, %r33, %r4;
	add.s32 	%r32, %r32, 32;
	setp.lt.s32 	%p2, %r34, %r13;
	@%p2 bra 	$L__BB1_2;
$L__BB1_3:
	cvta.to.global.u64 	%rd10, %rd5;
	add.s32 	%r29, %r6, %r2;
	mad.lo.s32 	%r30, %r20, %r3, %r29;
	add.s32 	%r31, %r30, %r5;
	mul.wide.s32 	%rd11, %r31, 8;
	add.s64 	%rd12, %rd10, %rd11;
	st.global.f64 	[%rd12], %fd104;
	ret;

}


// ===== COMPILED SASS (sm_100) =====

	.target	sm_100

	.elftype	@"ET_EXEC"


//--------------------- .note.nv.tkinfo           --------------------------
	.section	.note.nv.tkinfo,"",@"SHT_NOTE"
	.sectionflags	@"SHF_NOTE_NV_TKINFO"
	.tkinfo
        /*0018*/ 	.word	0x00000002
        /*0030*/ 	.string	""
        /*0030*/ 	.string	"ptxas"
        /*0030*/ 	.string	"Cuda compilation tools, release 13.0, V13.0.88"
        /*0030*/ 	.string	"Build cuda_13.0.r13.0/compiler.36424714_0"
        /*0030*/ 	.string	"-arch sm_100 -m 64 "



//--------------------- .note.nv.cuinfo           --------------------------
	.section	.note.nv.cuinfo,"",@"SHT_NOTE"
	.sectionflags	@"SHF_NOTE_NV_CUINFO"
        /*0018*/ 	.short	0x0002
        /*001a*/ 	.short	0x0064
        /*001c*/ 	.short	0x0082
	.zero		2


//--------------------- .nv.info                  --------------------------
	.section	.nv.info,"",@"SHT_CUDA_INFO"
	.align	4


	//----- nvinfo : EIATTR_REGCOUNT
	.align		4
        /*0000*/ 	.byte	0x04, 0x2f
        /*0002*/ 	.short	(.L_1 - .L_0)
	.align		4
.L_0:
        /*0004*/ 	.word	index@(_Z19kernel_smem_1_floatPfS_iS_)
        /*0008*/ 	.word	0x00000020


	//----- nvinfo : EIATTR_FRAME_SIZE
	.align		4
.L_1:
        /*000c*/ 	.byte	0x04, 0x11
        /*000e*/ 	.short	(.L_3 - .L_2)
	.align		4
.L_2:
        /*0010*/ 	.word	index@(_Z19kernel_smem_1_floatPfS_iS_)
        /*0014*/ 	.word	0x00000000


	//----- nvinfo : EIATTR_REGCOUNT
	.align		4
.L_3:
        /*0018*/ 	.byte	0x04, 0x2f
        /*001a*/ 	.short	(.L_5 - .L_4)
	.align		4
.L_4:
        /*001c*/ 	.word	index@(_Z20kernel_smem_1_doublePdS_iS_)
        /*0020*/ 	.word	0x00000020


	//----- nvinfo : EIATTR_FRAME_SIZE
	.align		4
.L_5:
        /*0024*/ 	.byte	0x04, 0x11
        /*0026*/ 	.short	(.L_7 - .L_6)
	.align		4
.L_6:
        /*0028*/ 	.word	index@(_Z20kernel_smem_1_doublePdS_iS_)
        /*002c*/ 	.word	0x00000000


	//----- nvinfo : EIATTR_MIN_STACK_SIZE
	.align		4
.L_7:
        /*0030*/ 	.byte	0x04, 0x12
        /*0032*/ 	.short	(.L_9 - .L_8)
	.align		4
.L_8:
        /*0034*/ 	.word	index@(_Z20kernel_smem_1_doublePdS_iS_)
        /*0038*/ 	.word	0x00000000


	//----- nvinfo : EIATTR_MIN_STACK_SIZE
	.align		4
.L_9:
        /*003c*/ 	.byte	0x04, 0x12
        /*003e*/ 	.short	(.L_11 - .L_10)
	.align		4
.L_10:
        /*0040*/ 	.word	index@(_Z19kernel_smem_1_floatPfS_iS_)
        /*0044*/ 	.word	0x00000000
.L_11:


//--------------------- .nv.compat                --------------------------
	.section	.nv.compat,"",@"SHT_CUDA_COMPAT_INFO"
	.align	4
        /*0000*/ 	.byte	0x02, 0x09, 0x00, 0x00, 0x02, 0x02, 0x01, 0x00, 0x02, 0x05, 0x05, 0x00, 0x03, 0x07, 0x01, 0x01
        /*0010*/ 	.byte	0x02, 0x03, 0x00, 0x00, 0x02, 0x06, 0x01, 0x00, 0x04, 0x0b, 0x08, 0x00, 0x01, 0x00, 0x00, 0x00
        /*0020*/ 	.byte	0x00, 0x00, 0x00, 0x00


//--------------------- .nv.info._Z20kernel_smem_1_doublePdS_iS_ --------------------------
	.section	.nv.info._Z20kernel_smem_1_doublePdS_iS_,"",@"SHT_CUDA_INFO"
	.sectionflags	@""
	.align	4


	//----- nvinfo : EIATTR_CUDA_API_VERSION
	.align		4
        /*0000*/ 	.byte	0x04, 0x37
        /*0002*/ 	.short	(.L_13 - .L_12)
.L_12:
        /*0004*/ 	.word	0x00000082


	//----- nvinfo : EIATTR_KPARAM_INFO
	.align		4
.L_13:
        /*0008*/ 	.byte	0x04, 0x17
        /*000a*/ 	.short	(.L_15 - .L_14)
.L_14:
        /*000c*/ 	.word	0x00000000
        /*0010*/ 	.short	0x0003
        /*0012*/ 	.short	0x0018
        /*0014*/ 	.byte	0x00, 0xf5, 0x21, 0x00


	//----- nvinfo : EIATTR_KPARAM_INFO
	.align		4
.L_15:
        /*0018*/ 	.byte	0x04, 0x17
        /*001a*/ 	.short	(.L_17 - .L_16)
.L_16:
        /*001c*/ 	.word	0x00000000
        /*0020*/ 	.short	0x0002
        /*0022*/ 	.short	0x0010
        /*0024*/ 	.byte	0x00, 0xf0, 0x11, 0x00


	//----- nvinfo : EIATTR_KPARAM_INFO
	.align		4
.L_17:
        /*0028*/ 	.byte	0x04, 0x17
        /*002a*/ 	.short	(.L_19 - .L_18)
.L_18:
        /*002c*/ 	.word	0x00000000
        /*0030*/ 	.short	0x0001
        /*0032*/ 	.short	0x0008
        /*0034*/ 	.byte	0x00, 0xf5, 0x21, 0x00


	//----- nvinfo : EIATTR_KPARAM_INFO
	.align		4
.L_19:
        /*0038*/ 	.byte	0x04, 0x17
        /*003a*/ 	.short	(.L_21 - .L_20)
.L_20:
        /*003c*/ 	.word	0x00000000
        /*0040*/ 	.short	0x0000
        /*0042*/ 	.short	0x0000
        /*0044*/ 	.byte	0x00, 0xf5, 0x21, 0x00


	//----- nvinfo : EIATTR_SPARSE_MMA_MASK
	.align		4
.L_21:
        /*0048*/ 	.byte	0x03, 0x50
        /*004a*/ 	.short	0x0000


	//----- nvinfo : EIATTR_MAXREG_COUNT
	.align		4
        /*004c*/ 	.byte	0x03, 0x1b
        /*004e*/ 	.short	0x00ff


	//----- nvinfo : EIATTR_NUM_BARRIERS
	.align		4
        /*0050*/ 	.byte	0x02, 0x4c
        /*0052*/ 	.byte	0x01
	.zero		1


	//----- nvinfo : EIATTR_MERCURY_ISA_VERSION
	.align		4
        /*0054*/ 	.byte	0x03, 0x5f
        /*0056*/ 	.short	0x0101


	//----- nvinfo : EIATTR_VRC_CTA_INIT_COUNT
	.align		4
        /*0058*/ 	.byte	0x02, 0x4a
	.zero		1
	.zero		1


	//----- nvinfo : EIATTR_EXIT_INSTR_OFFSETS
	.align		4
        /*005c*/ 	.byte	0x04, 0x1c
        /*005e*/ 	.short	(.L_23 - .L_22)


	//   ....[0]....
.L_22:
        /*0060*/ 	.word	0x00000810


	//----- nvinfo : EIATTR_CBANK_PARAM_SIZE
	.align		4
.L_23:
        /*0064*/ 	.byte	0x03, 0x19
        /*0066*/ 	.short	0x0020


	//----- nvinfo : EIATTR_PARAM_CBANK
	.align		4
        /*0068*/ 	.byte	0x04, 0x0a
        /*006a*/ 	.short	(.L_25 - .L_24)
	.align		4
.L_24:
        /*006c*/ 	.word	index@(.nv.constant0._Z20kernel_smem_1_doublePdS_iS_)
        /*0070*/ 	.short	0x0380
        /*0072*/ 	.short	0x0020


	//----- nvinfo : EIATTR_SW_WAR
	.align		4
.L_25:
        /*0074*/ 	.byte	0x04, 0x36
        /*0076*/ 	.short	(.L_27 - .L_26)
.L_26:
        /*0078*/ 	.word	0x00000008
.L_27:


//--------------------- .nv.info._Z19kernel_smem_1_floatPfS_iS_ --------------------------
	.section	.nv.info._Z19kernel_smem_1_floatPfS_iS_,"",@"SHT_CUDA_INFO"
	.sectionflags	@""
	.align	4


	//----- nvinfo : EIATTR_CUDA_API_VERSION
	.align		4
        /*0000*/ 	.byte	0x04, 0x37
        /*0002*/ 	.short	(.L_29 - .L_28)
.L_28:
        /*0004*/ 	.word	0x00000082


	//----- nvinfo : EIATTR_KPARAM_INFO
	.align		4
.L_29:
        /*0008*/ 	.byte	0x04, 0x17
        /*000a*/ 	.short	(.L_31 - .L_30)
.L_30:
        /*000c*/ 	.word	0x00000000
        /*0010*/ 	.short	0x0003
        /*0012*/ 	.short	0x0018
        /*0014*/ 	.byte	0x00, 0xf5, 0x21, 0x00


	//----- nvinfo : EIATTR_KPARAM_INFO
	.align		4
.L_31:
        /*0018*/ 	.byte	0x04, 0x17
        /*001a*/ 	.short	(.L_33 - .L_32)
.L_32:
        /*001c*/ 	.word	0x00000000
        /*0020*/ 	.short	0x0002
        /*0022*/ 	.short	0x0010
        /*0024*/ 	.byte	0x00, 0xf0, 0x11, 0x00


	//----- nvinfo : EIATTR_KPARAM_INFO
	.align		4
.L_33:
        /*0028*/ 	.byte	0x04, 0x17
        /*002a*/ 	.short	(.L_35 - .L_34)
.L_34:
        /*002c*/ 	.word	0x00000000
        /*0030*/ 	.short	0x0001
        /*0032*/ 	.short	0x0008
        /*0034*/ 	.byte	0x00, 0xf5, 0x21, 0x00


	//----- nvinfo : EIATTR_KPARAM_INFO
	.align		4
.L_35:
        /*0038*/ 	.byte	0x04, 0x17
        /*003a*/ 	.short	(.L_37 - .L_36)
.L_36:
        /*003c*/ 	.word	0x00000000
        /*0040*/ 	.short	0x0000
        /*0042*/ 	.short	0x0000
        /*0044*/ 	.byte	0x00, 0xf5, 0x21, 0x00


	//----- nvinfo : EIATTR_SPARSE_MMA_MASK
	.align		4
.L_37:
        /*0048*/ 	.byte	0x03, 0x50
        /*004a*/ 	.short	0x0000


	//----- nvinfo : EIATTR_MAXREG_COUNT
	.align		4
        /*004c*/ 	.byte	0x03, 0x1b
        /*004e*/ 	.short	0x00ff


	//----- nvinfo : EIATTR_NUM_BARRIERS
	.align		4
        /*0050*/ 	.byte	0x02, 0x4c
        /*0052*/ 	.byte	0x01
	.zero		1


	//----- nvinfo : EIATTR_MERCURY_ISA_VERSION
	.align		4
        /*0054*/ 	.byte	0x03, 0x5f
        /*0056*/ 	.short	0x0101


	//----- nvinfo : EIATTR_VRC_CTA_INIT_COUNT
	.align		4
        /*0058*/ 	.byte	0x02, 0x4a
	.zero		1
	.zero		1


	//----- nvinfo : EIATTR_EXIT_INSTR_OFFSETS
	.align		4
        /*005c*/ 	.byte	0x04, 0x1c
        /*005e*/ 	.short	(.L_39 - .L_38)


	//   ....[0]....
.L_38:
        /*0060*/ 	.word	0x00000790


	//----- nvinfo : EIATTR_CBANK_PARAM_SIZE
	.align		4
.L_39:
        /*0064*/ 	.byte	0x03, 0x19
        /*0066*/ 	.short	0x0020


	//----- nvinfo : EIATTR_PARAM_CBANK
	.align		4
        /*0068*/ 	.byte	0x04, 0x0a
        /*006a*/ 	.short	(.L_41 - .L_40)
	.align		4
.L_40:
        /*006c*/ 	.word	index@(.nv.constant0._Z19kernel_smem_1_floatPfS_iS_)
        /*0070*/ 	.short	0x0380
        /*0072*/ 	.short	0x0020


	//----- nvinfo : EIATTR_SW_WAR
	.align		4
.L_41:
        /*0074*/ 	.byte	0x04, 0x36
        /*0076*/ 	.short	(.L_43 - .L_42)
.L_42:
        /*0078*/ 	.word	0x00000008
.L_43:


//--------------------- .nv.callgraph             --------------------------
	.section	.nv.callgraph,"",@"SHT_CUDA_CALLGRAPH"
	.align	4
	.sectionentsize	8
	.align		4
        /*0000*/ 	.word	0x00000000
	.align		4
        /*0004*/ 	.word	0xffffffff
	.align		4
        /*0008*/ 	.word	0x00000000
	.align		4
        /*000c*/ 	.word	0xfffffffe
	.align		4
        /*0010*/ 	.word	0x00000000
	.align		4
        /*0014*/ 	.word	0xfffffffd
	.align		4
        /*0018*/ 	.word	0x00000000
	.align		4
        /*001c*/ 	.word	0xfffffffc


//--------------------- .text._Z20kernel_smem_1_doublePdS_iS_ --------------------------
	.section	.text._Z20kernel_smem_1_doublePdS_iS_,"ax",@progbits
	.align	128
        .global         _Z20kernel_smem_1_doublePdS_iS_
        .type           _Z20kernel_smem_1_doublePdS_iS_,@function
        .size           _Z20kernel_smem_1_doublePdS_iS_,(.L_x_6 - _Z20kernel_smem_1_doublePdS_iS_)
        .other          _Z20kernel_smem_1_doublePdS_iS_,@"STO_CUDA_ENTRY STV_DEFAULT"
_Z20kernel_smem_1_doublePdS_iS_:
.text._Z20kernel_smem_1_doublePdS_iS_:
[----:B------:R-:W-:Y:S01]  /*0000*/  LDC R1, c[0x0][0x37c] ;  /* 0x0000df00ff017b82 */ /* 0x000fe20000000800 */
[----:B------:R-:W0:Y:S01]  /*0010*/  S2R R5, SR_CTAID.Y ;  /* 0x0000000000057919 */ /* 0x000e220000002600 */
[----:B------:R-:W1:Y:S01]  /*0020*/  LDCU UR10, c[0x0][0x390] ;  /* 0x00007200ff0a77ac */ /* 0x000e620008000800 */
[----:B------:R-:W-:Y:S01]  /*0030*/  CS2R R24, SRZ ;  /* 0x0000000000187805 */ /* 0x000fe2000001ff00 */
[----:B------:R-:W2:Y:S01]  /*0040*/  S2R R0, SR_CTAID.X ;  /* 0x0000000000007919 */ /* 0x000ea20000002500 */
[----:B------:R-:W3:Y:S01]  /*0050*/  LDCU.64 UR8, c[0x0][0x358] ;  /* 0x00006b00ff0877ac */ /* 0x000ee20008000a00 */
[----:B------:R-:W4:Y:S01]  /*0060*/  S2R R3, SR_TID.X ;  /* 0x0000000000037919 */ /* 0x000f220000002100 */
[----:B------:R-:W2:Y:S01]  /*0070*/  S2R R2, SR_TID.Y ;  /* 0x0000000000027919 */ /* 0x000ea20000002200 */
[----:B-1----:R-:W-:Y:S02]  /*0080*/  UISETP.GE.AND UP0, UPT, UR10, 0x1, UPT ;  /* 0x000000010a00788c */ /* 0x002fe4000bf06270 */
[----:B------:R-:W-:-:S06]  /*0090*/  USHF.L.U32 UR7, UR10, 0x5, URZ ;  /* 0x000000050a077899 */ /* 0x000fcc00080006ff */
[----:B0-----:R-:W-:Y:S01]  /*00a0*/  IMAD R15, R5, UR7, RZ ;  /* 0x00000007050f7c24 */ /* 0x001fe2000f8e02ff */
[----:B---3--:R-:W-:Y:S06]  /*00b0*/  BRA.U !UP0, `(.L_x_0) ;  /* 0x0000000508bc7547 */ /* 0x008fec000b800000 */
[----:B------:R-:W0:Y:S01]  /*00c0*/  S2UR UR6, SR_CgaCtaId ;  /* 0x00000000000679c3 */ /* 0x000e220000008800 */
[----:B------:R-:W-:Y:S01]  /*00d0*/  UMOV UR4, 0x400 ;  /* 0x0000040000047882 */ /* 0x000fe20000000000 */
[----:B--2---:R-:W-:Y:S01]  /*00e0*/  LEA R4, R5, R2, 0x5 ;  /* 0x0000000205047211 */ /* 0x004fe200078e28ff */
[----:B------:R-:W-:Y:S01]  /*00f0*/  UIADD3 UR5, UPT, UPT, UR4, 0x2000, URZ ;  /* 0x0000200004057890 */ /* 0x000fe2000fffe0ff */
[----:B----4-:R-:W-:Y:S01]  /*0100*/  IMAD R7, R2, UR10, R3 ;  /* 0x0000000a02077c24 */ /* 0x010fe2000f8e0203 */
[----:B------:R-:W-:Y:S01]  /*0110*/  MOV R5, R15 ;  /* 0x0000000f00057202 */ /* 0x000fe20000000f00 */
[----:B------:R-:W-:Y:S01]  /*0120*/  VIADD R12, R15, UR10 ;  /* 0x0000000a0f0c7c36 */ /* 0x000fe20008000000 */
[----:B------:R-:W-:Y:S01]  /*0130*/  CS2R R24, SRZ ;  /* 0x0000000000187805 */ /* 0x000fe2000001ff00 */
[----:B------:R-:W1:Y:S01]  /*0140*/  LDC.64 R18, c[0x0][0x380] ;  /* 0x0000e000ff127b82 */ /* 0x000e620000000a00 */
[----:B------:R-:W-:Y:S02]  /*0150*/  IMAD R6, R0, 0x20, R7 ;  /* 0x0000002000067824 */ /* 0x000fe400078e0207 */
[----:B------:R-:W-:-:S05]  /*0160*/  IMAD R4, R4, UR10, R3 ;  /* 0x0000000a04047c24 */ /* 0x000fca000f8e0203 */
[----:B------:R-:W2:Y:S01]  /*0170*/  LDC.64 R20, c[0x0][0x388] ;  /* 0x0000e200ff147b82 */ /* 0x000ea20000000a00 */
[----:B0-----:R-:W-:Y:S02]  /*0180*/  ULEA UR5, UR6, UR5, 0x18 ;  /* 0x0000000506057291 */ /* 0x001fe4000f8ec0ff */
[----:B------:R-:W-:-:S04]  /*0190*/  ULEA UR4, UR6, UR4, 0x18 ;  /* 0x0000000406047291 */ /* 0x000fc8000f8ec0ff */
[----:B------:R-:W-:Y:S02]  /*01a0*/  LEA R13, R3, UR5, 0x8 ;  /* 0x00000005030d7c11 */ /* 0x000fe4000f8e40ff */
[----:B------:R-:W-:-:S03]  /*01b0*/  LEA R16, R2, UR4, 0x3 ;  /* 0x0000000402107c11 */ /* 0x000fc6000f8e18ff */
[----:B------:R-:W-:Y:S01]  /*01c0*/  IMAD R7, R2, 0x8, R13 ;  /* 0x0000000802077824 */ /* 0x000fe200078e020d */
[----:B------:R-:W-:-:S07]  /*01d0*/  LEA R14, R3, R16, 0x8 ;  /* 0x00000010030e7211 */ /* 0x000fce00078e40ff */
.L_x_1:
[----:B-1----:R-:W-:-:S04]  /*01e0*/  IMAD.WIDE R10, R4, 0x8, R18 ;  /* 0x00000008040a7825 */ /* 0x002fc800078e0212 */
[C---:B--2---:R-:W-:Y:S02]  /*01f0*/  IMAD.WIDE R28, R6.reuse, 0x8, R20 ;  /* 0x00000008061c7825 */ /* 0x044fe400078e0214 */
[----:B------:R-:W2:Y:S04]  /*0200*/  LDG.E.64 R10, desc[UR8][R10.64] ;  /* 0x000000080a0a7981 */ /* 0x000ea8000c1e1b00 */
[----:B------:R-:W3:Y:S01]  /*0210*/  LDG.E.64 R28, desc[UR8][R28.64] ;  /* 0x000000081c1c7981 */ /* 0x000ee2000c1e1b00 */
[----:B------:R-:W-:Y:S01]  /*0220*/  IADD3 R5, PT, PT, R5, 0x20, RZ ;  /* 0x0000002005057810 */ /* 0x000fe20007ffe0ff */
[----:B------:R-:W-:Y:S01]  /*0230*/  VIADD R6, R6, UR7 ;  /* 0x0000000706067c36 */ /* 0x000fe20008000000 */
[----:B------:R-:W-:Y:S02]  /*0240*/  IADD3 R4, PT, PT, R4, 0x20, RZ ;  /* 0x0000002004047810 */ /* 0x000fe40007ffe0ff */
[----:B------:R-:W-:Y:S01]  /*0250*/  ISETP.GE.AND P0, PT, R5, R12, PT ;  /* 0x0000000c0500720c */ /* 0x000fe20003f06270 */
[----:B--2---:R-:W-:Y:S04]  /*0260*/  STS.64 [R14], R10 ;  /* 0x0000000a0e007388 */ /* 0x004fe80000000a00 */
[----:B---3--:R-:W-:Y:S01]  /*0270*/  STS.64 [R7], R28 ;  /* 0x0000001c07007388 */ /* 0x008fe20000000a00 */
[----:B------:R-:W-:Y:S06]  /*0280*/  BAR.SYNC.DEFER_BLOCKING 0x0 ;  /* 0x0000000000007b1d */ /* 0x000fec0000010000 */
[----:B------:R-:W-:Y:S04]  /*0290*/  LDS.64 R22, [R16] ;  /* 0x0000000010167984 */ /* 0x000fe80000000a00 */
[----:B------:R-:W0:Y:S04]  /*02a0*/  LDS.128 R8, [R13] ;  /* 0x000000000d087984 */ /* 0x000e280000000c00 */
[----:B------:R-:W1:Y:S01]  /*02b0*/  LDS.64 R26, [R16+0x100] ;  /* 0x00010000101a7984 */ /* 0x000e620000000a00 */
[----:B0-----:R-:W-:-:S03]  /*02c0*/  DFMA R8, R22, R8, R24 ;  /* 0x000000081608722b */ /* 0x001fc60000000018 */
[----:B------:R-:W-:Y:S04]  /*02d0*/  LDS.64 R22, [R16+0x200] ;  /* 0x0002000010167984 */ /* 0x000fe80000000a00 */
[----:B------:R-:W-:Y:S01]  /*02e0*/  LDS.64 R24, [R16+0x300] ;  /* 0x0003000010187984 */ /* 0x000fe20000000a00 */
[----:B-1----:R-:W-:-:S03]  /*02f0*/  DFMA R26, R26, R10, R8 ;  /* 0x0000000a1a1a722b */ /* 0x002fc60000000008 */
[----:B------:R-:W0:Y:S05]  /*0300*/  LDS.128 R8, [R13+0x10] ;  /* 0x000010000d087984 */ /* 0x000e2a0000000c00 */
[----:B0-----:R-:W-:Y:S01]  /*0310*/  DFMA R8, R22, R8, R26 ;  /* 0x000000081608722b */ /* 0x001fe2000000001a */
[----:B------:R-:W-:Y:S04]  /*0320*/  LDS.64 R22, [R16+0x400] ;  /* 0x0004000010167984 */ /* 0x000fe80000000a00 */
[----:B------:R-:W-:Y:S03]  /*0330*/  LDS.64 R26, [R16+0x500] ;  /* 0x00050000101a7984 */ /* 0x000fe60000000a00 */
[----:B------:R-:W-:-:S02]  /*0340*/  DFMA R24, R24, R10, R8 ;  /* 0x0000000a1818722b */ /* 0x000fc40000000008 */
[----:B------:R-:W0:Y:S06]  /*0350*/  LDS.128 R8, [R13+0x20] ;  /* 0x000020000d087984 */ /* 0x000e2c0000000c00 */
        /* <DEDUP_REMOVED lines=65> */
[----:B0-----:R-:W-:-:S08]  /*0770*/  DFMA R8, R22, R8, R26 ;  /* 0x000000081608722b */ /* 0x001fd0000000001a */
[----:B------:R-:W-:Y:S01]  /*0780*/  DFMA R24, R24, R10, R8 ;  /* 0x0000000a1818722b */ /* 0x000fe20000000008 */
[----:B------:R-:W-:Y:S06]  /*0790*/  BAR.SYNC.DEFER_BLOCKING 0x0 ;  /* 0x0000000000007b1d */ /* 0x000fec0000010000 */
[----:B------:R-:W-:Y:S05]  /*07a0*/  @!P0 BRA `(.L_x_1) ;  /* 0xfffffff8008c8947 */ /* 0x000fea000383ffff */
.L_x_0:
[----:B------:R-:W0:Y:S01]  /*07b0*/  LDC.64 R4, c[0x0][0x398] ;  /* 0x0000e600ff047b82 */ /* 0x000e220000000a00 */
[----:B--2-4-:R-:W-:-:S05]  /*07c0*/  LEA R3, R0, R3, 0x5 ;  /* 0x0000000300037211 */ /* 0x014fca00078e28ff */
[----:B------:R-:W-:-:S05]  /*07d0*/  IMAD R2, R2, UR10, R3 ;  /* 0x0000000a02027c24 */ /* 0x000fca000f8e0203 */
[----:B------:R-:W-:-:S05]  /*07e0*/  IADD3 R3, PT, PT, R15, R2, RZ ;  /* 0x000000020f037210 */ /* 0x000fca0007ffe0ff */
[----:B0-----:R-:W-:-:S05]  /*07f0*/  IMAD.WIDE R2, R3, 0x8, R4 ;  /* 0x0000000803027825 */ /* 0x001fca00078e0204 */
[----:B------:R-:W-:Y:S01]  /*0800*/  STG.E.64 desc[UR8][R2.64], R24 ;  /* 0x0000001802007986 */ /* 0x000fe2000c101b08 */
[----:B------:R-:W-:Y:S05]  /*0810*/  EXIT ;  /* 0x000000000000794d */ /* 0x000fea0003800000 */
.L_x_2:
[----:B------:R-:W-:-:S00]  /*0820*/  BRA `(.L_x_2) ;  /* 0xfffffffc00fc7947 */ /* 0x000fc0000383ffff */
[----:B------:R-:W-:-:S00]  /*0830*/  NOP ;  /* 0x0000000000007918 */ /* 0x000fc00000000000 */
        /* <DEDUP_REMOVED lines=12> */
.L_x_6:


//--------------------- .text._Z19kernel_smem_1_floatPfS_iS_ --------------------------
	.section	.text._Z19kernel_smem_1_floatPfS_iS_,"ax",@progbits
	.align	128
        .global         _Z19kernel_smem_1_floatPfS_iS_
        .type           _Z19kernel_smem_1_floatPfS_iS_,@function
        .size           _Z19kernel_smem_1_floatPfS_iS_,(.L_x_7 - _Z19kernel_smem_1_floatPfS_iS_)
        .other          _Z19kernel_smem_1_floatPfS_iS_,@"STO_CUDA_ENTRY STV_DEFAULT"
_Z19kernel_smem_1_floatPfS_iS_:
.text._Z19kernel_smem_1_floatPfS_iS_:
[----:B------:R-:W-:Y:S01]  /*0000*/  LDC R1, c[0x0][0x37c] ;  /* 0x0000df00ff017b82 */ /* 0x000fe20000000800 */
[----:B------:R-:W0:Y:S01]  /*0010*/  S2R R5, SR_CTAID.Y ;  /* 0x0000000000057919 */ /* 0x000e220000002600 */
[----:B------:R-:W1:Y:S01]  /*0020*/  LDCU UR10, c[0x0][0x390] ;  /* 0x00007200ff0a77ac */ /* 0x000e620008000800 */
[----:B------:R-:W-:Y:S01]  /*0030*/  HFMA2 R21, -RZ, RZ, 0, 0 ;  /* 0x00000000ff157431 */ /* 0x000fe200000001ff */
        /* <DEDUP_REMOVED lines=12> */
[--C-:B----4-:R-:W-:Y:S01]  /*0100*/  IMAD R9, R2, UR10, R3.reuse ;  /* 0x0000000a02097c24 */ /* 0x110fe2000f8e0203 */
[----:B------:R-:W-:Y:S02]  /*0110*/  IADD3 R7, PT, PT, R19, UR10, RZ ;  /* 0x0000000a13077c10 */ /* 0x000fe4000fffe0ff */
[----:B------:R-:W-:Y:S01]  /*0120*/  IMAD R5, R6, UR10, R3 ;  /* 0x0000000a06057c24 */ /* 0x000fe2000f8e0203 */
[----:B------:R-:W1:Y:S01]  /*0130*/  LDC.64 R22, c[0x0][0x380] ;  /* 0x0000e000ff167b82 */ /* 0x000e620000000a00 */
[----:B------:R-:W-:Y:S02]  /*0140*/  MOV R21, RZ ;  /* 0x000000ff00157202 */ /* 0x000fe40000000f00 */
[----:B------:R-:W-:-:S02]  /*0150*/  MOV R4, R19 ;  /* 0x0000001300047202 */ /* 0x000fc40000000f00 */
[----:B------:R-:W-:-:S03]  /*0160*/  LEA R6, R0, R9, 0x5 ;  /* 0x0000000900067211 */ /* 0x000fc600078e28ff */
[----:B------:R-:W2:Y:S01]  /*0170*/  LDC.64 R24, c[0x0][0x388] ;  /* 0x0000e200ff187b82 */ /* 0x000ea20000000a00 */
[----:B0-----:R-:W-:Y:S02]  /*0180*/  ULEA UR4, UR6, UR4, 0x18 ;  /* 0x0000000406047291 */ /* 0x001fe4000f8ec0ff */
[----:B------:R-:W-:-:S04]  /*0190*/  ULEA UR5, UR6, UR5, 0x18 ;  /* 0x0000000506057291 */ /* 0x000fc8000f8ec0ff */
[C---:B------:R-:W-:Y:S02]  /*01a0*/  LEA R20, R2.reuse, UR4, 0x2 ;  /* 0x0000000402147c11 */ /* 0x040fe4000f8e10ff */
[C---:B------:R-:W-:Y:S02]  /*01b0*/  LEA R17, R3.reuse, UR5, 0x7 ;  /* 0x0000000503117c11 */ /* 0x040fe4000f8e38ff */
[----:B------:R-:W-:Y:S02]  /*01c0*/  LEA R18, R3, R20, 0x7 ;  /* 0x0000001403127211 */ /* 0x000fe400078e38ff */
[----:B------:R-:W-:-:S07]  /*01d0*/  LEA R16, R2, R17, 0x2 ;  /* 0x0000001102107211 */ /* 0x000fce00078e10ff */
.L_x_4:
[----:B-1----:R-:W-:-:S04]  /*01e0*/  IMAD.WIDE R8, R5, 0x4, R22 ;  /* 0x0000000405087825 */ /* 0x002fc800078e0216 */
[----:B--2---:R-:W-:Y:S02]  /*01f0*/  IMAD.WIDE R10, R6, 0x4, R24 ;  /* 0x00000004060a7825 */ /* 0x004fe400078e0218 */
[----:B------:R-:W2:Y:S04]  /*0200*/  LDG.E R9, desc[UR8][R8.64] ;  /* 0x0000000808097981 */ /* 0x000ea8000c1e1900 */
[----:B------:R-:W3:Y:S01]  /*0210*/  LDG.E R11, desc[UR8][R10.64] ;  /* 0x000000080a0b7981 */ /* 0x000ee2000c1e1900 */
[----:B------:R-:W-:Y:S02]  /*0220*/  IADD3 R4, PT, PT, R4, 0x20, RZ ;  /* 0x0000002004047810 */ /* 0x000fe40007ffe0ff */
[----:B------:R-:W-:Y:S02]  /*0230*/  IADD3 R6, PT, PT, R6, UR7, RZ ;  /* 0x0000000706067c10 */ /* 0x000fe4000fffe0ff */
[----:B------:R-:W-:-:S02]  /*0240*/  ISETP.GE.AND P0, PT, R4, R7, PT ;  /* 0x000000070400720c */ /* 0x000fc40003f06270 */
[----:B------:R-:W-:Y:S01]  /*0250*/  IADD3 R5, PT, PT, R5, 0x20, RZ ;  /* 0x0000002005057810 */ /* 0x000fe20007ffe0ff */
[----:B--2---:R-:W-:Y:S04]  /*0260*/  STS [R18], R9 ;  /* 0x0000000912007388 */ /* 0x004fe80000000800 */
[----:B---3--:R-:W-:Y:S01]  /*0270*/  STS [R16], R11 ;  /* 0x0000000b10007388 */ /* 0x008fe20000000800 */
[----:B------:R-:W-:Y:S06]  /*0280*/  BAR.SYNC.DEFER_BLOCKING 0x0 ;  /* 0x0000000000007b1d */ /* 0x000fec0000010000 */
[----:B------:R-:W-:Y:S04]  /*0290*/  LDS R26, [R20] ;  /* 0x00000000141a7984 */ /* 0x000fe80000000800 */
[----:B------:R-:W0:Y:S04]  /*02a0*/  LDS.128 R12, [R17] ;  /* 0x00000000110c7984 */ /* 0x000e280000000c00 */
[----:B------:R-:W1:Y:S04]  /*02b0*/  LDS R27, [R20+0x80] ;  /* 0x00008000141b7984 */ /* 0x000e680000000800 */
[----:B------:R-:W2:Y:S04]  /*02c0*/  LDS R28, [R20+0x100] ;  /* 0x00010000141c7984 */ /* 0x000ea80000000800 */
[----:B------:R-:W3:Y:S04]  /*02d0*/  LDS R29, [R20+0x180] ;  /* 0x00018000141d7984 */ /* 0x000ee80000000800 */
[----:B------:R-:W-:Y:S01]  /*02e0*/  LDS.128 R8, [R17+0x10] ;  /* 0x0000100011087984 */ /* 0x000fe20000000c00 */
[----:B0-----:R-:W-:-:S03]  /*02f0*/  FFMA R12, R26, R12, R21 ;  /* 0x0000000c1a0c7223 */ /* 0x001fc60000000015 */
[----:B------:R-:W-:Y:S01]  /*0300*/  LDS R21, [R20+0x300] ;  /* 0x0003000014157984 */ /* 0x000fe20000000800 */
[----:B-1----:R-:W-:-:S03]  /*0310*/  FFMA R27, R27, R13, R12 ;  /* 0x0000000d1b1b7223 */ /* 0x002fc6000000000c */
[----:B------:R-:W0:Y:S01]  /*0320*/  LDS R13, [R20+0x200] ;  /* 0x00020000140d7984 */ /* 0x000e220000000800 */
[----:B--2---:R-:W-:-:S03]  /*0330*/  FFMA R14, R28, R14, R27 ;  /* 0x0000000e1c0e7223 */ /* 0x004fc6000000001b */
[----:B------:R-:W1:Y:S01]  /*0340*/  LDS R27, [R20+0x280] ;  /* 0x00028000141b7984 */ /* 0x000e620000000800 */
[----:B---3--:R-:W-:-:S03]  /*0350*/  FFMA R14, R29, R15, R14 ;  /* 0x0000000f1d0e7223 */ /* 0x008fc6000000000e */
[----:B------:R-:W-:Y:S01]  /*0360*/  LDS R29, [R20+0x480] ;  /* 0x00048000141d7984 */ /* 0x000fe20000000800 */
[----:B0-----:R-:W-:-:S03]  /*0370*/  FFMA R8, R13, R8, R14 ;  /* 0x000000080d087223 */ /* 0x001fc6000000000e */
[----:B------:R-:W-:Y:S01]  /*0380*/  LDS.128 R12, [R17+0x20] ;  /* 0x00002000110c7984 */ /* 0x000fe20000000c00 */
[----:B-1----:R-:W-:-:S03]  /*0390*/  FFMA R8, R27, R9, R8 ;  /* 0x000000091b087223 */ /* 0x002fc60000000008 */
[----:B------:R-:W0:Y:S01]  /*03a0*/  LDS R27, [R20+0x380] ;  /* 0x00038000141b7984 */ /* 0x000e220000000800 */
[----:B------:R-:W-:-:S03]  /*03b0*/  FFMA R8, R21, R10, R8 ;  /* 0x0000000a15087223 */ /* 0x000fc60000000008 */
[----:B------:R-:W1:Y:S04]  /*03c0*/  LDS R9, [R20+0x400] ;  /* 0x0004000014097984 */ /* 0x000e680000000800 */
[----:B------:R-:W2:Y:S01]  /*03d0*/  LDS R21, [R20+0x500] ;  /* 0x0005000014157984 */ /* 0x000ea20000000800 */
[----:B0-----:R-:W-:-:S04]  /*03e0*/  FFMA R8, R27, R11, R8 ;  /* 0x0000000b1b087223 */ /* 0x001fc80000000008 */
[----:B-1----:R-:W-:Y:S02]  /*03f0*/  FFMA R8, R9, R12, R8 ;  /* 0x0000000c09087223 */ /* 0x002fe40000000008 */
[----:B------:R-:W0:Y:S02]  /*0400*/  LDS R12, [R20+0x580] ;  /* 0x00058000140c7984 */ /* 0x000e240000000800 */
[----:B------:R-:W-:Y:S02]  /*0410*/  FFMA R26, R29, R13, R8 ;  /* 0x0000000d1d1a7223 */ /* 0x000fe40000000008 */
[----:B------:R-:W-:Y:S02]  /*0420*/  LDS R13, [R20+0x600] ;  /* 0x00060000140d7984 */ /* 0x000fe40000000800 */
[----:B--2---:R-:W-:Y:S02]  /*0430*/  FFMA R27, R21, R14, R26 ;  /* 0x0000000e151b7223 */ /* 0x004fe4000000001a */
[----:B------:R-:W1:Y:S04]  /*0440*/  LDS.128 R8, [R17+0x30] ;  /* 0x0000300011087984 */ /* 0x000e680000000c00 */
[----:B------:R-:W2:Y:S04]  /*0450*/  LDS R29, [R20+0x680] ;  /* 0x00068000141d7984 */ /* 0x000ea80000000800 */
[----:B------:R-:W3:Y:S04]  /*0460*/  LDS R21, [R20+0x700] ;  /* 0x0007000014157984 */ /* 0x000ee80000000800 */
[----:B------:R-:W-:Y:S01]  /*0470*/  LDS R26, [R20+0x980] ;  /* 0x00098000141a7984 */ /* 0x000fe20000000800 */
[----:B0-----:R-:W-:-:S04]  /*0480*/  FFMA R12, R12, R15, R27 ;  /* 0x0000000f0c0c7223 */ /* 0x001fc8000000001b */
[----:B-1----:R-:W-:Y:S02]  /*0490*/  FFMA R12, R13, R8, R12 ;  /* 0x000000080d0c7223 */ /* 0x002fe4000000000c */
[----:B------:R-:W0:Y:S02]  /*04a0*/  LDS R8, [R20+0x780] ;  /* 0x0007800014087984 */ /* 0x000e240000000800 */
[----:B--2---:R-:W-:Y:S02]  /*04b0*/  FFMA R12, R29, R9, R12 ;  /* 0x000000091d0c7223 */ /* 0x004fe4000000000c */
[----:B------:R-:W-:Y:S02]  /*04c0*/  LDS R9, [R20+0x800] ;  /* 0x0008000014097984 */ /* 0x000fe40000000800 */
[----:B---3--:R-:W-:Y:S02]  /*04d0*/  FFMA R27, R21, R10, R12 ;  /* 0x0000000a151b7223 */ /* 0x008fe4000000000c */
[----:B------:R-:W1:Y:S04]  /*04e0*/  LDS.128 R12, [R17+0x40] ;  /* 0x00004000110c7984 */ /* 0x000e680000000c00 */
[----:B------:R-:W2:Y:S04]  /*04f0*/  LDS R29, [R20+0x880] ;  /* 0x00088000141d7984 */ /* 0x000ea80000000800 */
[----:B------:R-:W3:Y:S01]  /*0500*/  LDS R21, [R20+0x900] ;  /* 0x0009000014157984 */ /* 0x000ee20000000800 */
[----:B0-----:R-:W-:-:S04]  /*0510*/  FFMA R8, R8, R11, R27 ;  /* 0x0000000b08087223 */ /* 0x001fc8000000001b */
[----:B-1----:R-:W-:-:S04]  /*0520*/  FFMA R8, R9, R12, R8 ;  /* 0x0000000c09087223 */ /* 0x002fc80000000008 */
[----:B--2---:R-:W-:Y:S02]  /*0530*/  FFMA R8, R29, R13, R8 ;  /* 0x0000000d1d087223 */ /* 0x004fe40000000008 */
[----:B------:R-:W-:Y:S02]  /*0540*/  LDS R13, [R20+0xa00] ;  /* 0x000a0000140d7984 */ /* 0x000fe40000000800 */
[----:B---3--:R-:W-:Y:S02]  /*0550*/  FFMA R27, R21, R14, R8 ;  /* 0x0000000e151b7223 */ /* 0x008fe40000000008 */
[----:B------:R-:W0:Y:S02]  /*0560*/  LDS.128 R8, [R17+0x50] ;  /* 0x0000500011087984 */ /* 0x000e240000000c00 */
[----:B------:R-:W-:Y:S02]  /*0570*/  FFMA R12, R26, R15, R27 ;  /* 0x0000000f1a0c7223 */ /* 0x000fe4000000001b */
[----:B------:R-:W1:Y:S04]  /*0580*/  LDS R29, [R20+0xa80] ;  /* 0x000a8000141d7984 */ /* 0x000e680000000800 */
[----:B------:R-:W2:Y:S04]  /*0590*/  LDS R21, [R20+0xb00] ;  /* 0x000b000014157984 */ /* 0x000ea80000000800 */
[----:B------:R-:W3:Y:S01]  /*05a0*/  LDS R26, [R20+0xb80] ;  /* 0x000b8000141a7984 */ /* 0x000ee20000000800 */
[----:B0-----:R-:W-:-:S03]  /*05b0*/  FFMA R8, R13, R8, R12 ;  /* 0x000000080d087223 */ /* 0x001fc6000000000c */
[----:B------:R-:W-:Y:S01]  /*05c0*/  LDS.128 R12, [R17+0x60] ;  /* 0x00006000110c7984 */ /* 0x000fe20000000c00 */
[----:B-1----:R-:W-:-:S03]  /*05d0*/  FFMA R8, R29, R9, R8 ;  /* 0x000000091d087223 */ /* 0x002fc60000000008 */
[----:B------:R-:W0:Y:S01]  /*05e0*/  LDS R9, [R20+0xc00] ;  /* 0x000c000014097984 */ /* 0x000e220000000800 */
[----:B--2---:R-:W-:-:S03]  /*05f0*/  FFMA R27, R21, R10, R8 ;  /* 0x0000000a151b7223 */ /* 0x004fc60000000008 */
[----:B------:R-:W1:Y:S01]  /*0600*/  LDS R29, [R20+0xc80] ;  /* 0x000c8000141d7984 */ /* 0x000e620000000800 */
[----:B---3--:R-:W-:-:S03]  /*0610*/  FFMA R8, R26, R11, R27 ;  /* 0x0000000b1a087223 */ /* 0x008fc6000000001b */
[----:B------:R-:W2:Y:S04]  /*0620*/  LDS R21, [R20+0xd00] ;  /* 0x000d000014157984 */ /* 0x000ea80000000800 */
[----:B------:R-:W3:Y:S04]  /*0630*/  LDS R26, [R20+0xd80] ;  /* 0x000d8000141a7984 */ /* 0x000ee80000000800 */
[----:B------:R-:W-:Y:S01]  /*0640*/  LDS R27, [R20+0xe80] ;  /* 0x000e8000141b7984 */ /* 0x000fe20000000800 */
[----:B0-----:R-:W-:-:S03]  /*0650*/  FFMA R8, R9, R12, R8 ;  /* 0x0000000c09087223 */ /* 0x001fc60000000008 */
[----:B------:R-:W-:Y:S01]  /*0660*/  LDS R12, [R20+0xf00] ;  /* 0x000f0000140c7984 */ /* 0x000fe20000000800 */
[----:B-1----:R-:W-:-:S03]  /*0670*/  FFMA R8, R29, R13, R8 ;  /* 0x0000000d1d087223 */ /* 0x002fc60000000008 */
[----:B------:R-:W-:Y:S01]  /*0680*/  LDS R13, [R20+0xe00] ;  /* 0x000e0000140d7984 */ /* 0x000fe20000000800 */
[----:B--2---:R-:W-:-:S03]  /*0690*/  FFMA R21, R21, R14, R8 ;  /* 0x0000000e15157223 */ /* 0x004fc60000000008 */
[----:B------:R-:W0:Y:S01]  /*06a0*/  LDS.128 R8, [R17+0x70] ;  /* 0x0000700011087984 */ /* 0x000e220000000c00 */
[----:B---3--:R-:W-:-:S03]  /*06b0*/  FFMA R26, R26, R15, R21 ;  /* 0x0000000f1a1a7223 */ /* 0x008fc60000000015 */
[----:B------:R-:W1:Y:S01]  /*06c0*/  LDS R21, [R20+0xf80] ;  /* 0x000f800014157984 */ /* 0x000e620000000800 */
[----:B0-----:R-:W-:-:S04]  /*06d0*/  FFMA R8, R13, R8, R26 ;  /* 0x000000080d087223 */ /* 0x001fc8000000001a */
[----:B------:R-:W-:-:S04]  /*06e0*/  FFMA R9, R27, R9, R8 ;  /* 0x000000091b097223 */ /* 0x000fc80000000008 */
[----:B------:R-:W-:-:S04]  /*06f0*/  FFMA R10, R12, R10, R9 ;  /* 0x0000000a0c0a7223 */ /* 0x000fc80000000009 */
[----:B-1----:R-:W-:Y:S01]  /*0700*/  FFMA R21, R21, R11, R10 ;  /* 0x0000000b15157223 */ /* 0x002fe2000000000a */
[----:B------:R-:W-:Y:S06]  /*0710*/  BAR.SYNC.DEFER_BLOCKING 0x0 ;  /* 0x0000000000007b1d */ /* 0x000fec0000010000 */
[----:B------:R-:W-:Y:S05]  /*0720*/  @!P0 BRA `(.L_x_4) ;  /* 0xfffffff800ac8947 */ /* 0x000fea000383ffff */
.L_x_3:
[----:B------:R-:W0:Y:S01]  /*0730*/  LDC.64 R4, c[0x0][0x398] ;  /* 0x0000e600ff047b82 */ /* 0x000e220000000a00 */
[----:B--2-4-:R-:W-:-:S05]  /*0740*/  LEA R3, R0, R3, 0x5 ;  /* 0x0000000300037211 */ /* 0x014fca00078e28ff */
[----:B------:R-:W-:-:S05]  /*0750*/  IMAD R2, R2, UR10, R3 ;  /* 0x0000000a02027c24 */ /* 0x000fca000f8e0203 */
[----:B------:R-:W-:-:S05]  /*0760*/  IADD3 R3, PT, PT, R19, R2, RZ ;  /* 0x0000000213037210 */ /* 0x000fca0007ffe0ff */
[----:B0-----:R-:W-:-:S05]  /*0770*/  IMAD.WIDE R2, R3, 0x4, R4 ;  /* 0x0000000403027825 */ /* 0x001fca00078e0204 */
[----:B------:R-:W-:Y:S01]  /*0780*/  STG.E desc[UR8][R2.64], R21 ;  /* 0x0000001502007986 */ /* 0x000fe2000c101908 */
[----:B------:R-:W-:Y:S05]  /*0790*/  EXIT ;  /* 0x000000000000794d */ /* 0x000fea0003800000 */
.L_x_5:
        /* <DEDUP_REMOVED lines=14> */
.L_x_7:


//--------------------- .nv.shared._Z20kernel_smem_1_doublePdS_iS_ --------------------------
	.section	.nv.shared._Z20kernel_smem_1_doublePdS_iS_,"aw",@nobits
	.sectionflags	@""
	.align	8
.nv.shared._Z20kernel_smem_1_doublePdS_iS_:
	.zero		17408


//--------------------- .nv.shared.reserved.0     --------------------------
	.section	.nv.shared.reserved.0,"aw",@nobits
	.weak		__nv_reservedSMEM_offset_0_alias
	.size		__nv_reservedSMEM_offset_0_alias, 0, 64
	.other		__nv_reservedSMEM_offset_0_alias,@"STO_CUDA_RESERVED_SHARED STV_DEFAULT"
__nv_reservedSMEM_offset_0_alias:
	.zero		0
	.zero		64


//--------------------- .nv.shared._Z19kernel_smem_1_floatPfS_iS_ --------------------------
	.section	.nv.shared._Z19kernel_smem_1_floatPfS_iS_,"aw",@nobits
	.sectionflags	@""
	.align	4
.nv.shared._Z19kernel_smem_1_floatPfS_iS_:
	.zero		9216


//--------------------- .nv.constant0._Z20kernel_smem_1_doublePdS_iS_ --------------------------
	.section	.nv.constant0._Z20kernel_smem_1_doublePdS_iS_,"a",@progbits
	.sectionflags	@""
	.align	4
.nv.constant0._Z20kernel_smem_1_doublePdS_iS_:
	.zero		928


//--------------------- .nv.constant0._Z19kernel_smem_1_floatPfS_iS_ --------------------------
	.section	.nv.constant0._Z19kernel_smem_1_floatPfS_iS_,"a",@progbits
	.sectionflags	@""
	.align	4
.nv.constant0._Z19kernel_smem_1_floatPfS_iS_:
	.zero		928


//--------------------- SYMBOLS --------------------------

	.type		.nv.reservedSmem.offset0,@object
	.size		.nv.reservedSmem.offset0,0x4
	.type		.nv.reservedSmem.cap,@object
	.size		.nv.reservedSmem.cap,0x4
